//
// Generated by NVIDIA NVVM Compiler
//
// Compiler Build ID: CL-36424714
// Cuda compilation tools, release 13.0, V13.0.88
// Based on NVVM 20.0.0
//

.version 9.0
.target sm_100
.address_size 64

	// .globl	_Z6kernelPfiS_

.visible .entry _Z6kernelPfiS_(
	.param .u64 .ptr .align 1 _Z6kernelPfiS__param_0,
	.param .u32 _Z6kernelPfiS__param_1,
	.param .u64 .ptr .align 1 _Z6kernelPfiS__param_2
)
{
	.reg .pred 	%p<2>;
	.reg .b32 	%r<6>;
	.reg .b32 	%f<4>;
	.reg .b64 	%rd<7>;

	ld.param.u64 	%rd1, [_Z6kernelPfiS__param_0];
	ld.param.u32 	%r2, [_Z6kernelPfiS__param_1];
	ld.param.u64 	%rd2, [_Z6kernelPfiS__param_2];
	mov.u32 	%r3, %ctaid.x;
	mov.u32 	%r4, %ntid.x;
	mov.u32 	%r5, %tid.x;
	mad.lo.s32 	%r1, %r3, %r4, %r5;
	setp.ge.s32 	%p1, %r1, %r2;
	@%p1 bra 	$L__BB0_2;
	cvta.to.global.u64 	%rd3, %rd1;
	cvta.to.global.u64 	%rd4, %rd2;
	mul.wide.s32 	%rd5, %r1, 4;
	add.s64 	%rd6, %rd3, %rd5;
	ld.global.f32 	%f1, [%rd6];
	ld.global.f32 	%f2, [%rd4];
	add.f32 	%f3, %f1, %f2;
	st.global.f32 	[%rd4], %f3;
$L__BB0_2:
	ret;

}


// ===== COMPILED SASS (sm_100) =====

	.target	sm_100

	.elftype	@"ET_EXEC"


//--------------------- .note.nv.tkinfo           --------------------------
	.section	.note.nv.tkinfo,"",@"SHT_NOTE"
	.sectionflags	@"SHF_NOTE_NV_TKINFO"
	.tkinfo
        /*0018*/ 	.word	0x00000002
        /*0030*/ 	.string	""
        /*0030*/ 	.string	"ptxas"
        /*0030*/ 	.string	"Cuda compilation tools, release 13.0, V13.0.88"
        /*0030*/ 	.string	"Build cuda_13.0.r13.0/compiler.36424714_0"
        /*0030*/ 	.string	"-arch sm_100 -m 64 "



//--------------------- .note.nv.cuinfo           --------------------------
	.section	.note.nv.cuinfo,"",@"SHT_NOTE"
	.sectionflags	@"SHF_NOTE_NV_CUINFO"
        /*0018*/ 	.short	0x0002
        /*001a*/ 	.short	0x0064
        /*001c*/ 	.short	0x0082
	.zero		2


//--------------------- .nv.info                  --------------------------
	.section	.nv.info,"",@"SHT_CUDA_INFO"
	.align	4


	//----- nvinfo : EIATTR_REGCOUNT
	.align		4
        /*0000*/ 	.byte	0x04, 0x2f
        /*0002*/ 	.short	(.L_1 - .L_0)
	.align		4
.L_0:
        /*0004*/ 	.word	index@(_Z6kernelPfiS_)
        /*0008*/ 	.word	0x0000000a


	//----- nvinfo : EIATTR_FRAME_SIZE
	.align		4
.L_1:
        /*000c*/ 	.byte	0x04, 0x11
        /*000e*/ 	.short	(.L_3 - .L_2)
	.align		4
.L_2:
        /*0010*/ 	.word	index@(_Z6kernelPfiS_)
        /*0014*/ 	.word	0x00000000


	//----- nvinfo : EIATTR_MIN_STACK_SIZE
	.align		4
.L_3:
        /*0018*/ 	.byte	0x04, 0x12
        /*001a*/ 	.short	(.L_5 - .L_4)
	.align		4
.L_4:
        /*001c*/ 	.word	index@(_Z6kernelPfiS_)
        /*0020*/ 	.word	0x00000000
.L_5:


//--------------------- .nv.compat                --------------------------
	.section	.nv.compat,"",@"SHT_CUDA_COMPAT_INFO"
	.align	4
        /*0000*/ 	.byte	0x02, 0x09, 0x00, 0x00, 0x02, 0x02, 0x01, 0x00, 0x02, 0x05, 0x05, 0x00, 0x03, 0x07, 0x01, 0x01
        /*0010*/ 	.byte	0x02, 0x03, 0x00, 0x00, 0x02, 0x06, 0x01, 0x00, 0x04, 0x0b, 0x08, 0x00, 0x09, 0x00, 0x00, 0x00
        /*0020*/ 	.byte	0x00, 0x00, 0x00, 0x00


//--------------------- .nv.info._Z6kernelPfiS_   --------------------------
	.section	.nv.info._Z6kernelPfiS_,"",@"SHT_CUDA_INFO"
	.sectionflags	@""
	.align	4


	//----- nvinfo : EIATTR_CUDA_API_VERSION
	.align		4
        /*0000*/ 	.byte	0x04, 0x37
        /*0002*/ 	.short	(.L_7 - .L_6)
.L_6:
        /*0004*/ 	.word	0x00000082


	//----- nvinfo : EIATTR_KPARAM_INFO
	.align		4
.L_7:
        /*0008*/ 	.byte	0x04, 0x17
        /*000a*/ 	.short	(.L_9 - .L_8)
.L_8:
        /*000c*/ 	.word	0x00000000
        /*0010*/ 	.short	0x0002
        /*0012*/ 	.short	0x0010
        /*0014*/ 	.byte	0x00, 0xf5, 0x21, 0x00


	//----- nvinfo : EIATTR_KPARAM_INFO
	.align		4
.L_9:
        /*0018*/ 	.byte	0x04, 0x17
        /*001a*/ 	.short	(.L_11 - .L_10)
.L_10:
        /*001c*/ 	.word	0x00000000
        /*0020*/ 	.short	0x0001
        /*0022*/ 	.short	0x0008
        /*0024*/ 	.byte	0x00, 0xf0, 0x11, 0x00


	//----- nvinfo : EIATTR_KPARAM_INFO
	.align		4
.L_11:
        /*0028*/ 	.byte	0x04, 0x17
        /*002a*/ 	.short	(.L_13 - .L_12)
.L_12:
        /*002c*/ 	.word	0x00000000
        /*0030*/ 	.short	0x0000
        /*0032*/ 	.short	0x0000
        /*0034*/ 	.byte	0x00, 0xf5, 0x21, 0x00


	//----- nvinfo : EIATTR_SPARSE_MMA_MASK
	.align		4
.L_13:
        /*0038*/ 	.byte	0x03, 0x50
        /*003a*/ 	.short	0x0000


	//----- nvinfo : EIATTR_MAXREG_COUNT
	.align		4
        /*003c*/ 	.byte	0x03, 0x1b
        /*003e*/ 	.short	0x00ff


	//----- nvinfo : EIATTR_MERCURY_ISA_VERSION
	.align		4
        /*0040*/ 	.byte	0x03, 0x5f
        /*0042*/ 	.short	0x0101


	//----- nvinfo : EIATTR_VRC_CTA_INIT_COUNT
	.align		4
        /*0044*/ 	.byte	0x02, 0x4a
	.zero		1
	.zero		1


	//----- nvinfo : EIATTR_EXIT_INSTR_OFFSETS
	.align		4
        /*0048*/ 	.byte	0x04, 0x1c
        /*004a*/ 	.short	(.L_15 - .L_14)


	//   ....[0]....
.L_14:
        /*004c*/ 	.word	0x00000070


	//   ....[1]....
        /*0050*/ 	.word	0x00000100


	//----- nvinfo : EIATTR_CBANK_PARAM_SIZE
	.align		4
.L_15:
        /*0054*/ 	.byte	0x03, 0x19
        /*0056*/ 	.short	0x0018


	//----- nvinfo : EIATTR_PARAM_CBANK
	.align		4
        /*0058*/ 	.byte	0x04, 0x0a
        /*005a*/ 	.short	(.L_17 - .L_16)
	.align		4
.L_16:
        /*005c*/ 	.word	index@(.nv.constant0._Z6kernelPfiS_)
        /*0060*/ 	.short	0x0380
        /*0062*/ 	.short	0x0018


	//----- nvinfo : EIATTR_SW_WAR
	.align		4
.L_17:
        /*0064*/ 	.byte	0x04, 0x36
        /*0066*/ 	.short	(.L_19 - .L_18)
.L_18:
        /*0068*/ 	.word	0x00000008
.L_19:


//--------------------- .nv.callgraph             --------------------------
	.section	.nv.callgraph,"",@"SHT_CUDA_CALLGRAPH"
	.align	4
	.sectionentsize	8
	.align		4
        /*0000*/ 	.word	0x00000000
	.align		4
        /*0004*/ 	.word	0xffffffff
	.align		4
        /*0008*/ 	.word	0x00000000
	.align		4
        /*000c*/ 	.word	0xfffffffe
	.align		4
        /*0010*/ 	.word	0x00000000
	.align		4
        /*0014*/ 	.word	0xfffffffd
	.align		4
        /*0018*/ 	.word	0x00000000
	.align		4
        /*001c*/ 	.word	0xfffffffc


//--------------------- .text._Z6kernelPfiS_      --------------------------
	.section	.text._Z6kernelPfiS_,"ax",@progbits
	.align	128
        .global         _Z6kernelPfiS_
        .type           _Z6kernelPfiS_,@function
        .size           _Z6kernelPfiS_,(.L_x_1 - _Z6kernelPfiS_)
        .other          _Z6kernelPfiS_,@"STO_CUDA_ENTRY STV_DEFAULT"
_Z6kernelPfiS_:
.text._Z6kernelPfiS_:
[----:B------:R-:W-:Y:S01]  /*0000*/  LDC R1, c[0x0][0x37c] ;  /* 0x0000df00ff017b82 */ /* 0x000fe20000000800 */
[----:B------:R-:W0:Y:S07]  /*0010*/  S2R R0, SR_TID.X ;  /* 0x0000000000007919 */ /* 0x000e2e0000002100 */
[----:B------:R-:W0:Y:S01]  /*0020*/  S2UR UR4, SR_CTAID.X ;  /* 0x00000000000479c3 */ /* 0x000e220000002500 */
[----:B------:R-:W1:Y:S07]  /*0030*/  LDCU UR5, c[0x0][0x388] ;  /* 0x00007100ff0577ac */ /* 0x000e6e0008000800 */
[----:B------:R-:W0:Y:S02]  /*0040*/  LDC R7, c[0x0][0x360] ;  /* 0x0000d800ff077b82 */ /* 0x000e240000000800 */
[----:B0-----:R-:W-:-:S05]  /*0050*/  IMAD R7, R7, UR4, R0 ;  /* 0x0000000407077c24 */ /* 0x001fca000f8e0200 */
[----:B-1----:R-:W-:-:S13]  /*0060*/  ISETP.GE.AND P0, PT, R7, UR5, PT ;  /* 0x0000000507007c0c */ /* 0x002fda000bf06270 */
[----:B------:R-:W-:Y:S05]  /*0070*/  @P0 EXIT ;  /* 0x000000000000094d */ /* 0x000fea0003800000 */
[----:B------:R-:W0:Y:S01]  /*0080*/  LDC.64 R2, c[0x0][0x380] ;  /* 0x0000e000ff027b82 */ /* 0x000e220000000a00 */
[----:B------:R-:W1:Y:S07]  /*0090*/  LDCU.64 UR4, c[0x0][0x358] ;  /* 0x00006b00ff0477ac */ /* 0x000e6e0008000a00 */
[----:B------:R-:W2:Y:S01]  /*00a0*/  LDC.64 R4, c[0x0][0x390] ;  /* 0x0000e400ff047b82 */ /* 0x000ea20000000a00 */
[----:B0-----:R-:W-:-:S06]  /*00b0*/  IMAD.WIDE R2, R7, 0x4, R2 ;  /* 0x0000000407027825 */ /* 0x001fcc00078e0202 */
[----:B-1----:R-:W3:Y:S04]  /*00c0*/  LDG.E R2, desc[UR4][R2.64] ;  /* 0x0000000402027981 */ /* 0x002ee8000c1e1900 */
[----:B--2---:R-:W3:Y:S02]  /*00d0*/  LDG.E R7, desc[UR4][R4.64] ;  /* 0x0000000404077981 */ /* 0x004ee4000c1e1900 */
[----:B---3--:R-:W-:-:S05]  /*00e0*/  FADD R7, R2, R7 ;  /* 0x0000000702077221 */ /* 0x008fca0000000000 */
[----:B------:R-:W-:Y:S01]  /*00f0*/  STG.E desc[UR4][R4.64], R7 ;  /* 0x0000000704007986 */ /* 0x000fe2000c101904 */
[----:B------:R-:W-:Y:S05]  /*0100*/  EXIT ;  /* 0x000000000000794d */ /* 0x000fea0003800000 */
.L_x_0:
[----:B------:R-:W-:-:S00]  /*0110*/  BRA `(.L_x_0) ;  /* 0xfffffffc00fc7947 */ /* 0x000fc0000383ffff */
[----:B------:R-:W-:-:S00]  /*0120*/  NOP ;  /* 0x0000000000007918 */ /* 0x000fc00000000000 */
        /* <DEDUP_REMOVED lines=13> */
.L_x_1:


//--------------------- .nv.shared.reserved.0     --------------------------
	.section	.nv.shared.reserved.0,"aw",@nobits
	.weak		__nv_reservedSMEM_offset_0_alias
	.size		__nv_reservedSMEM_offset_0_alias, 0, 64
	.other		__nv_reservedSMEM_offset_0_alias,@"STO_CUDA_RESERVED_SHARED STV_DEFAULT"
__nv_reservedSMEM_offset_0_alias:
	.zero		0
	.zero		64


//--------------------- .nv.constant0._Z6kernelPfiS_ --------------------------
	.section	.nv.constant0._Z6kernelPfiS_,"a",@progbits
	.sectionflags	@""
	.align	4
.nv.constant0._Z6kernelPfiS_:
	.zero		920


//--------------------- SYMBOLS --------------------------

	.type		.nv.reservedSmem.offset0,@object
	.size		.nv.reservedSmem.offset0,0x4
